//
// Generated by NVIDIA NVVM Compiler
//
// Compiler Build ID: CL-36424714
// Cuda compilation tools, release 13.0, V13.0.88
// Based on NVVM 20.0.0
//

.version 9.0
.target sm_100
.address_size 64

	// .globl	gemm_f64
// _ZZ8gemm_f64E2As has been demoted
// _ZZ8gemm_f64E2Bs has been demoted

.visible .entry gemm_f64(
	.param .u64 .ptr .align 1 gemm_f64_param_0,
	.param .u64 .ptr .align 1 gemm_f64_param_1,
	.param .u64 .ptr .align 1 gemm_f64_param_2,
	.param .f64 gemm_f64_param_3,
	.param .f64 gemm_f64_param_4,
	.param .u32 gemm_f64_param_5,
	.param .u32 gemm_f64_param_6,
	.param .u32 gemm_f64_param_7,
	.param .u32 gemm_f64_param_8,
	.param .u32 gemm_f64_param_9,
	.param .u32 gemm_f64_param_10
)
{
	.reg .pred 	%p<12>;
	.reg .b32 	%r<45>;
	.reg .b64 	%rd<14>;
	.reg .b64 	%fd<68>;
	// demoted variable
	.shared .align 8 .b8 _ZZ8gemm_f64E2As[2048];
	// demoted variable
	.shared .align 8 .b8 _ZZ8gemm_f64E2Bs[2048];
	ld.param.u64 	%rd3, [gemm_f64_param_0];
	ld.param.u64 	%rd4, [gemm_f64_param_1];
	ld.param.f64 	%fd8, [gemm_f64_param_3];
	ld.param.f64 	%fd9, [gemm_f64_param_4];
	ld.param.u32 	%r23, [gemm_f64_param_5];
	ld.param.u32 	%r24, [gemm_f64_param_6];
	ld.param.u32 	%r25, [gemm_f64_param_7];
	ld.param.u32 	%r26, [gemm_f64_param_8];
	ld.param.u32 	%r27, [gemm_f64_param_9];
	ld.param.u32 	%r28, [gemm_f64_param_10];
	mov.u32 	%r29, %ctaid.y;
	mov.u32 	%r30, %ntid.y;
	mov.u32 	%r42, %tid.y;
	mad.lo.s32 	%r2, %r29, %r30, %r42;
	mov.u32 	%r31, %ctaid.x;
	mov.u32 	%r32, %ntid.x;
	mov.u32 	%r40, %tid.x;
	mad.lo.s32 	%r4, %r31, %r32, %r40;
	setp.lt.s32 	%p1, %r25, 1;
	mov.f64 	%fd67, 0d0000000000000000;
	@%p1 bra 	$L__BB0_7;
	add.s32 	%r33, %r25, 15;
	shr.u32 	%r34, %r33, 4;
	shl.b32 	%r35, %r42, 7;
	mov.u32 	%r36, _ZZ8gemm_f64E2As;
	add.s32 	%r5, %r36, %r35;
	shl.b32 	%r37, %r40, 3;
	add.s32 	%r6, %r5, %r37;
	mov.u32 	%r38, _ZZ8gemm_f64E2Bs;
	add.s32 	%r8, %r38, %r37;
	add.s32 	%r7, %r8, %r35;
	neg.s32 	%r44, %r34;
	mad.lo.s32 	%r43, %r42, %r27, %r4;
	shl.b32 	%r11, %r27, 4;
	mad.lo.s32 	%r41, %r26, %r2, %r40;
	cvta.to.global.u64 	%rd1, %rd3;
	cvta.to.global.u64 	%rd2, %rd4;
	mov.f64 	%fd67, 0d0000000000000000;
$L__BB0_2:
	setp.ge.s32 	%p2, %r2, %r23;
	setp.ge.u32 	%p3, %r40, %r25;
	mov.f64 	%fd65, 0d0000000000000000;
	or.pred  	%p4, %p2, %p3;
	@%p4 bra 	$L__BB0_4;
	mul.wide.u32 	%rd6, %r41, 8;
	add.s64 	%rd7, %rd1, %rd6;
	ld.global.nc.f64 	%fd65, [%rd7];
$L__BB0_4:
	setp.ge.s32 	%p5, %r4, %r24;
	st.shared.f64 	[%r6], %fd65;
	setp.ge.u32 	%p6, %r42, %r25;
	mov.f64 	%fd66, 0d0000000000000000;
	or.pred  	%p7, %p5, %p6;
	@%p7 bra 	$L__BB0_6;
	mul.wide.u32 	%rd8, %r43, 8;
	add.s64 	%rd9, %rd2, %rd8;
	ld.global.nc.f64 	%fd66, [%rd9];
$L__BB0_6:
	st.shared.f64 	[%r7], %fd66;
	bar.sync 	0;
	ld.shared.f64 	%fd14, [%r5];
	ld.shared.f64 	%fd15, [%r8];
	fma.rn.f64 	%fd16, %fd14, %fd15, %fd67;
	ld.shared.f64 	%fd17, [%r5+8];
	ld.shared.f64 	%fd18, [%r8+128];
	fma.rn.f64 	%fd19, %fd17, %fd18, %fd16;
	ld.shared.f64 	%fd20, [%r5+16];
	ld.shared.f64 	%fd21, [%r8+256];
	fma.rn.f64 	%fd22, %fd20, %fd21, %fd19;
	ld.shared.f64 	%fd23, [%r5+24];
	ld.shared.f64 	%fd24, [%r8+384];
	fma.rn.f64 	%fd25, %fd23, %fd24, %fd22;
	ld.shared.f64 	%fd26, [%r5+32];
	ld.shared.f64 	%fd27, [%r8+512];
	fma.rn.f64 	%fd28, %fd26, %fd27, %fd25;
	ld.shared.f64 	%fd29, [%r5+40];
	ld.shared.f64 	%fd30, [%r8+640];
	fma.rn.f64 	%fd31, %fd29, %fd30, %fd28;
	ld.shared.f64 	%fd32, [%r5+48];
	ld.shared.f64 	%fd33, [%r8+768];
	fma.rn.f64 	%fd34, %fd32, %fd33, %fd31;
	ld.shared.f64 	%fd35, [%r5+56];
	ld.shared.f64 	%fd36, [%r8+896];
	fma.rn.f64 	%fd37, %fd35, %fd36, %fd34;
	ld.shared.f64 	%fd38, [%r5+64];
	ld.shared.f64 	%fd39, [%r8+1024];
	fma.rn.f64 	%fd40, %fd38, %fd39, %fd37;
	ld.shared.f64 	%fd41, [%r5+72];
	ld.shared.f64 	%fd42, [%r8+1152];
	fma.rn.f64 	%fd43, %fd41, %fd42, %fd40;
	ld.shared.f64 	%fd44, [%r5+80];
	ld.shared.f64 	%fd45, [%r8+1280];
	fma.rn.f64 	%fd46, %fd44, %fd45, %fd43;
	ld.shared.f64 	%fd47, [%r5+88];
	ld.shared.f64 	%fd48, [%r8+1408];
	fma.rn.f64 	%fd49, %fd47, %fd48, %fd46;
	ld.shared.f64 	%fd50, [%r5+96];
	ld.shared.f64 	%fd51, [%r8+1536];
	fma.rn.f64 	%fd52, %fd50, %fd51, %fd49;
	ld.shared.f64 	%fd53, [%r5+104];
	ld.shared.f64 	%fd54, [%r8+1664];
	fma.rn.f64 	%fd55, %fd53, %fd54, %fd52;
	ld.shared.f64 	%fd56, [%r5+112];
	ld.shared.f64 	%fd57, [%r8+1792];
	fma.rn.f64 	%fd58, %fd56, %fd57, %fd55;
	ld.shared.f64 	%fd59, [%r5+120];
	ld.shared.f64 	%fd60, [%r8+1920];
	fma.rn.f64 	%fd67, %fd59, %fd60, %fd58;
	bar.sync 	0;
	add.s32 	%r44, %r44, 1;
	setp.ne.s32 	%p8, %r44, 0;
	add.s32 	%r43, %r43, %r11;
	add.s32 	%r42, %r42, 16;
	add.s32 	%r41, %r41, 16;
	add.s32 	%r40, %r40, 16;
	@%p8 bra 	$L__BB0_2;
$L__BB0_7:
	setp.ge.s32 	%p9, %r2, %r23;
	setp.ge.s32 	%p10, %r4, %r24;
	or.pred  	%p11, %p9, %p10;
	@%p11 bra 	$L__BB0_9;
	ld.param.u64 	%rd13, [gemm_f64_param_2];
	mad.lo.s32 	%r39, %r28, %r2, %r4;
	cvta.to.global.u64 	%rd10, %rd13;
	mul.wide.s32 	%rd11, %r39, 8;
	add.s64 	%rd12, %rd10, %rd11;
	ld.global.f64 	%fd61, [%rd12];
	mul.f64 	%fd62, %fd9, %fd61;
	fma.rn.f64 	%fd63, %fd8, %fd67, %fd62;
	st.global.f64 	[%rd12], %fd63;
$L__BB0_9:
	ret;

}


// ===== COMPILED SASS (sm_100) =====

	.target	sm_100

	.elftype	@"ET_EXEC"


//--------------------- .note.nv.tkinfo           --------------------------
	.section	.note.nv.tkinfo,"",@"SHT_NOTE"
	.sectionflags	@"SHF_NOTE_NV_TKINFO"
	.tkinfo
        /*0018*/ 	.word	0x00000002
        /*0030*/ 	.string	""
        /*0030*/ 	.string	"ptxas"
        /*0030*/ 	.string	"Cuda compilation tools, release 13.0, V13.0.88"
        /*0030*/ 	.string	"Build cuda_13.0.r13.0/compiler.36424714_0"
        /*0030*/ 	.string	"-arch sm_100 -m 64 "



//--------------------- .note.nv.cuinfo           --------------------------
	.section	.note.nv.cuinfo,"",@"SHT_NOTE"
	.sectionflags	@"SHF_NOTE_NV_CUINFO"
        /*0018*/ 	.short	0x0002
        /*001a*/ 	.short	0x0064
        /*001c*/ 	.short	0x0082
	.zero		2


//--------------------- .nv.info                  --------------------------
	.section	.nv.info,"",@"SHT_CUDA_INFO"
	.align	4


	//----- nvinfo : EIATTR_REGCOUNT
	.align		4
        /*0000*/ 	.byte	0x04, 0x2f
        /*0002*/ 	.short	(.L_1 - .L_0)
	.align		4
.L_0:
        /*0004*/ 	.word	index@(gemm_f64)
        /*0008*/ 	.word	0x00000020


	//----- nvinfo : EIATTR_FRAME_SIZE
	.align		4
.L_1:
        /*000c*/ 	.byte	0x04, 0x11
        /*000e*/ 	.short	(.L_3 - .L_2)
	.align		4
.L_2:
        /*0010*/ 	.word	index@(gemm_f64)
        /*0014*/ 	.word	0x00000000


	//----- nvinfo : EIATTR_MIN_STACK_SIZE
	.align		4
.L_3:
        /*0018*/ 	.byte	0x04, 0x12
        /*001a*/ 	.short	(.L_5 - .L_4)
	.align		4
.L_4:
        /*001c*/ 	.word	index@(gemm_f64)
        /*0020*/ 	.word	0x00000000
.L_5:


//--------------------- .nv.compat                --------------------------
	.section	.nv.compat,"",@"SHT_CUDA_COMPAT_INFO"
	.align	4
        /*0000*/ 	.byte	0x02, 0x09, 0x00, 0x00, 0x02, 0x02, 0x01, 0x00, 0x02, 0x05, 0x05, 0x00, 0x03, 0x07, 0x01, 0x01
        /*0010*/ 	.byte	0x02, 0x03, 0x00, 0x00, 0x02, 0x06, 0x01, 0x00, 0x04, 0x0b, 0x08, 0x00, 0x01, 0x00, 0x00, 0x00
        /*0020*/ 	.byte	0x00, 0x00, 0x00, 0x00


//--------------------- .nv.info.gemm_f64         --------------------------
	.section	.nv.info.gemm_f64,"",@"SHT_CUDA_INFO"
	.sectionflags	@""
	.align	4


	//----- nvinfo : EIATTR_CUDA_API_VERSION
	.align		4
        /*0000*/ 	.byte	0x04, 0x37
        /*0002*/ 	.short	(.L_7 - .L_6)
.L_6:
        /*0004*/ 	.word	0x00000082


	//----- nvinfo : EIATTR_KPARAM_INFO
	.align		4
.L_7:
        /*0008*/ 	.byte	0x04, 0x17
        /*000a*/ 	.short	(.L_9 - .L_8)
.L_8:
        /*000c*/ 	.word	0x00000000
        /*0010*/ 	.short	0x000a
        /*0012*/ 	.short	0x003c
        /*0014*/ 	.byte	0x00, 0xf0, 0x11, 0x00


	//----- nvinfo : EIATTR_KPARAM_INFO
	.align		4
.L_9:
        /*0018*/ 	.byte	0x04, 0x17
        /*001a*/ 	.short	(.L_11 - .L_10)
.L_10:
        /*001c*/ 	.word	0x00000000
        /*0020*/ 	.short	0x0009
        /*0022*/ 	.short	0x0038
        /*0024*/ 	.byte	0x00, 0xf0, 0x11, 0x00


	//----- nvinfo : EIATTR_KPARAM_INFO
	.align		4
.L_11:
        /*0028*/ 	.byte	0x04, 0x17
        /*002a*/ 	.short	(.L_13 - .L_12)
.L_12:
        /*002c*/ 	.word	0x00000000
        /*0030*/ 	.short	0x0008
        /*0032*/ 	.short	0x0034
        /*0034*/ 	.byte	0x00, 0xf0, 0x11, 0x00


	//----- nvinfo : EIATTR_KPARAM_INFO
	.align		4
.L_13:
        /*0038*/ 	.byte	0x04, 0x17
        /*003a*/ 	.short	(.L_15 - .L_14)
.L_14:
        /*003c*/ 	.word	0x00000000
        /*0040*/ 	.short	0x0007
        /*0042*/ 	.short	0x0030
        /*0044*/ 	.byte	0x00, 0xf0, 0x11, 0x00


	//----- nvinfo : EIATTR_KPARAM_INFO
	.align		4
.L_15:
        /*0048*/ 	.byte	0x04, 0x17
        /*004a*/ 	.short	(.L_17 - .L_16)
.L_16:
        /*004c*/ 	.word	0x00000000
        /*0050*/ 	.short	0x0006
        /*0052*/ 	.short	0x002c
        /*0054*/ 	.byte	0x00, 0xf0, 0x11, 0x00


	//----- nvinfo : EIATTR_KPARAM_INFO
	.align		4
.L_17:
        /*0058*/ 	.byte	0x04, 0x17
        /*005a*/ 	.short	(.L_19 - .L_18)
.L_18:
        /*005c*/ 	.word	0x00000000
        /*0060*/ 	.short	0x0005
        /*0062*/ 	.short	0x0028
        /*0064*/ 	.byte	0x00, 0xf0, 0x11, 0x00


	//----- nvinfo : EIATTR_KPARAM_INFO
	.align		4
.L_19:
        /*0068*/ 	.byte	0x04, 0x17
        /*006a*/ 	.short	(.L_21 - .L_20)
.L_20:
        /*006c*/ 	.word	0x00000000
        /*0070*/ 	.short	0x0004
        /*0072*/ 	.short	0x0020
        /*0074*/ 	.byte	0x00, 0xf0, 0x21, 0x00


	//----- nvinfo : EIATTR_KPARAM_INFO
	.align		4
.L_21:
        /*0078*/ 	.byte	0x04, 0x17
        /*007a*/ 	.short	(.L_23 - .L_22)
.L_22:
        /*007c*/ 	.word	0x00000000
        /*0080*/ 	.short	0x0003
        /*0082*/ 	.short	0x0018
        /*0084*/ 	.byte	0x00, 0xf0, 0x21, 0x00


	//----- nvinfo : EIATTR_KPARAM_INFO
	.align		4
.L_23:
        /*0088*/ 	.byte	0x04, 0x17
        /*008a*/ 	.short	(.L_25 - .L_24)
.L_24:
        /*008c*/ 	.word	0x00000000
        /*0090*/ 	.short	0x0002
        /*0092*/ 	.short	0x0010
        /*0094*/ 	.byte	0x00, 0xf5, 0x21, 0x00


	//----- nvinfo : EIATTR_KPARAM_INFO
	.align		4
.L_25:
        /*0098*/ 	.byte	0x04, 0x17
        /*009a*/ 	.short	(.L_27 - .L_26)
.L_26:
        /*009c*/ 	.word	0x00000000
        /*00a0*/ 	.short	0x0001
        /*00a2*/ 	.short	0x0008
        /*00a4*/ 	.byte	0x00, 0xf5, 0x21, 0x00


	//----- nvinfo : EIATTR_KPARAM_INFO
	.align		4
.L_27:
        /*00a8*/ 	.byte	0x04, 0x17
        /*00aa*/ 	.short	(.L_29 - .L_28)
.L_28:
        /*00ac*/ 	.word	0x00000000
        /*00b0*/ 	.short	0x0000
        /*00b2*/ 	.short	0x0000
        /*00b4*/ 	.byte	0x00, 0xf5, 0x21, 0x00


	//----- nvinfo : EIATTR_SPARSE_MMA_MASK
	.align		4
.L_29:
        /*00b8*/ 	.byte	0x03, 0x50
        /*00ba*/ 	.short	0x0000


	//----- nvinfo : EIATTR_MAXREG_COUNT
	.align		4
        /*00bc*/ 	.byte	0x03, 0x1b
        /*00be*/ 	.short	0x00ff


	//----- nvinfo : EIATTR_NUM_BARRIERS
	.align		4
        /*00c0*/ 	.byte	0x02, 0x4c
        /*00c2*/ 	.byte	0x01
	.zero		1


	//----- nvinfo : EIATTR_MERCURY_ISA_VERSION
	.align		4
        /*00c4*/ 	.byte	0x03, 0x5f
        /*00c6*/ 	.short	0x0101


	//----- nvinfo : EIATTR_VRC_CTA_INIT_COUNT
	.align		4
        /*00c8*/ 	.byte	0x02, 0x4a
	.zero		1
	.zero		1


	//----- nvinfo : EIATTR_EXIT_INSTR_OFFSETS
	.align		4
        /*00cc*/ 	.byte	0x04, 0x1c
        /*00ce*/ 	.short	(.L_31 - .L_30)


	//   ....[0]....
.L_30:
        /*00d0*/ 	.word	0x00000650


	//   ....[1]....
        /*00d4*/ 	.word	0x00000700


	//----- nvinfo : EIATTR_CBANK_PARAM_SIZE
	.align		4
.L_31:
        /*00d8*/ 	.byte	0x03, 0x19
        /*00da*/ 	.short	0x0040


	//----- nvinfo : EIATTR_PARAM_CBANK
	.align		4
        /*00dc*/ 	.byte	0x04, 0x0a
        /*00de*/ 	.short	(.L_33 - .L_32)
	.align		4
.L_32:
        /*00e0*/ 	.word	index@(.nv.constant0.gemm_f64)
        /*00e4*/ 	.short	0x0380
        /*00e6*/ 	.short	0x0040


	//----- nvinfo : EIATTR_SW_WAR
	.align		4
.L_33:
        /*00e8*/ 	.byte	0x04, 0x36
        /*00ea*/ 	.short	(.L_35 - .L_34)
.L_34:
        /*00ec*/ 	.word	0x00000008
.L_35:


//--------------------- .nv.callgraph             --------------------------
	.section	.nv.callgraph,"",@"SHT_CUDA_CALLGRAPH"
	.align	4
	.sectionentsize	8
	.align		4
        /*0000*/ 	.word	0x00000000
	.align		4
        /*0004*/ 	.word	0xffffffff
	.align		4
        /*0008*/ 	.word	0x00000000
	.align		4
        /*000c*/ 	.word	0xfffffffe
	.align		4
        /*0010*/ 	.word	0x00000000
	.align		4
        /*0014*/ 	.word	0xfffffffd
	.align		4
        /*0018*/ 	.word	0x00000000
	.align		4
        /*001c*/ 	.word	0xfffffffc


//--------------------- .text.gemm_f64            --------------------------
	.section	.text.gemm_f64,"ax",@progbits
	.align	128
        .global         gemm_f64
        .type           gemm_f64,@function
        .size           gemm_f64,(.L_x_3 - gemm_f64)
        .other          gemm_f64,@"STO_CUDA_ENTRY STV_DEFAULT"
gemm_f64:
.text.gemm_f64:
[----:B------:R-:W-:Y:S01]  /*0000*/  LDC R1, c[0x0][0x37c] ;  /* 0x0000df00ff017b82 */ /* 0x000fe20000000800 */
[----:B------:R-:W0:Y:S01]  /*0010*/  S2R R17, SR_TID.Y ;  /* 0x0000000000117919 */ /* 0x000e220000002200 */
[----:B------:R-:W1:Y:S06]  /*0020*/  LDCU UR4, c[0x0][0x3b0] ;  /* 0x00007600ff0477ac */ /* 0x000e6c0008000800 */
[----:B------:R-:W0:Y:S01]  /*0030*/  LDC R19, c[0x0][0x364] ;  /* 0x0000d900ff137b82 */ /* 0x000e220000000800 */
[----:B------:R-:W-:Y:S01]  /*0040*/  CS2R R10, SRZ ;  /* 0x00000000000a7805 */ /* 0x000fe2000001ff00 */
[----:B------:R-:W2:Y:S01]  /*0050*/  S2R R16, SR_TID.X ;  /* 0x0000000000107919 */ /* 0x000ea20000002100 */
[----:B------:R-:W3:Y:S05]  /*0060*/  LDCU.64 UR8, c[0x0][0x358] ;  /* 0x00006b00ff0877ac */ /* 0x000eea0008000a00 */
[----:B------:R-:W0:Y:S08]  /*0070*/  S2UR UR5, SR_CTAID.Y ;  /* 0x00000000000579c3 */ /* 0x000e300000002600 */
[----:B------:R-:W2:Y:S01]  /*0080*/  S2UR UR6, SR_CTAID.X ;  /* 0x00000000000679c3 */ /* 0x000ea20000002500 */
[----:B-1----:R-:W-:-:S07]  /*0090*/  UISETP.GE.AND UP0, UPT, UR4, 0x1, UPT ;  /* 0x000000010400788c */ /* 0x002fce000bf06270 */
[----:B------:R-:W2:Y:S01]  /*00a0*/  LDC R18, c[0x0][0x360] ;  /* 0x0000d800ff127b82 */ /* 0x000ea20000000800 */
[----:B0-----:R-:W-:Y:S02]  /*00b0*/  IMAD R19, R19, UR5, R17 ;  /* 0x0000000513137c24 */ /* 0x001fe4000f8e0211 */
[----:B--2---:R-:W-:Y:S01]  /*00c0*/  IMAD R18, R18, UR6, R16 ;  /* 0x0000000612127c24 */ /* 0x004fe2000f8e0210 */
[----:B---3--:R-:W-:Y:S06]  /*00d0*/  BRA.U !UP0, `(.L_x_0) ;  /* 0x0000000508507547 */ /* 0x008fec000b800000 */
[----:B------:R-:W0:Y:S01]  /*00e0*/  S2UR UR7, SR_CgaCtaId ;  /* 0x00000000000779c3 */ /* 0x000e220000008800 */
[----:B------:R-:W1:Y:S01]  /*00f0*/  LDCU UR10, c[0x0][0x3b8] ;  /* 0x00007700ff0a77ac */ /* 0x000e620008000800 */
[----:B------:R-:W-:Y:S01]  /*0100*/  CS2R R10, SRZ ;  /* 0x00000000000a7805 */ /* 0x000fe2000001ff00 */
[----:B------:R-:W2:Y:S05]  /*0110*/  LDCU UR11, c[0x0][0x3b4] ;  /* 0x00007680ff0b77ac */ /* 0x000eaa0008000800 */
[----:B------:R-:W3:Y:S01]  /*0120*/  LDC R0, c[0x0][0x3b8] ;  /* 0x0000ee00ff007b82 */ /* 0x000ee20000000800 */
[----:B------:R-:W-:Y:S01]  /*0130*/  UMOV UR5, 0x400 ;  /* 0x0000040000057882 */ /* 0x000fe20000000000 */
[----:B------:R-:W-:-:S02]  /*0140*/  UIADD3 UR4, UPT, UPT, UR4, 0xf, URZ ;  /* 0x0000000f04047890 */ /* 0x000fc4000fffe0ff */
[----:B------:R-:W-:Y:S02]  /*0150*/  UIADD3 UR6, UPT, UPT, UR5, 0x800, URZ ;  /* 0x0000080005067890 */ /* 0x000fe4000fffe0ff */
[----:B------:R-:W-:Y:S01]  /*0160*/  USHF.R.U32.HI UR4, URZ, 0x4, UR4 ;  /* 0x00000004ff047899 */ /* 0x000fe20008011604 */
[----:B------:R-:W4:Y:S01]  /*0170*/  LDCU UR14, c[0x0][0x3b0] ;  /* 0x00007600ff0e77ac */ /* 0x000f220008000800 */
[----:B-1----:R-:W-:Y:S01]  /*0180*/  IMAD R7, R17, UR10, R18 ;  /* 0x0000000a11077c24 */ /* 0x002fe2000f8e0212 */
[----:B------:R-:W1:Y:S01]  /*0190*/  LDCU UR12, c[0x0][0x3a8] ;  /* 0x00007500ff0c77ac */ /* 0x000e620008000800 */
[----:B--2---:R-:W-:Y:S01]  /*01a0*/  IMAD R6, R19, UR11, R16 ;  /* 0x0000000b13067c24 */ /* 0x004fe2000f8e0210 */
[----:B0-----:R-:W-:Y:S02]  /*01b0*/  ULEA UR5, UR7, UR5, 0x18 ;  /* 0x0000000507057291 */ /* 0x001fe4000f8ec0ff */
[----:B------:R-:W-:Y:S01]  /*01c0*/  ULEA UR6, UR7, UR6, 0x18 ;  /* 0x0000000607067291 */ /* 0x000fe2000f8ec0ff */
[----:B------:R-:W0:Y:S03]  /*01d0*/  LDCU UR13, c[0x0][0x3ac] ;  /* 0x00007580ff0d77ac */ /* 0x000e260008000800 */
[----:B------:R-:W-:-:S02]  /*01e0*/  LEA R5, R17, UR5, 0x7 ;  /* 0x0000000511057c11 */ /* 0x000fc4000f8e38ff */
[C---:B------:R-:W-:Y:S01]  /*01f0*/  LEA R2, R16.reuse, UR6, 0x3 ;  /* 0x0000000610027c11 */ /* 0x040fe2000f8e18ff */
[----:B------:R-:W-:Y:S02]  /*0200*/  UIADD3 UR4, UPT, UPT, -UR4, URZ, URZ ;  /* 0x000000ff04047290 */ /* 0x000fe4000fffe1ff */
[----:B------:R-:W-:Y:S02]  /*0210*/  IMAD R4, R16, 0x8, R5 ;  /* 0x0000000810047824 */ /* 0x000fe400078e0205 */
[----:B----4-:R-:W-:-:S08]  /*0220*/  IMAD R3, R17, 0x80, R2 ;  /* 0x0000008011037824 */ /* 0x010fd000078e0202 */
.L_x_1:
[----:B------:R-:W-:Y:S02]  /*0230*/  ISETP.GE.U32.AND P1, PT, R16, UR14, PT ;  /* 0x0000000e10007c0c */ /* 0x000fe4000bf26070 */
[----:B------:R-:W-:Y:S02]  /*0240*/  CS2R R24, SRZ ;  /* 0x0000000000187805 */ /* 0x000fe4000001ff00 */
[----:B------:R-:W-:Y:S02]  /*0250*/  ISETP.GE.U32.AND P0, PT, R17, UR14, PT ;  /* 0x0000000e11007c0c */ /* 0x000fe4000bf06070 */
[----:B------:R-:W-:Y:S02]  /*0260*/  CS2R R26, SRZ ;  /* 0x00000000001a7805 */ /* 0x000fe4000001ff00 */
[----:B-1----:R-:W-:Y:S02]  /*0270*/  ISETP.GE.OR P1, PT, R19, UR12, P1 ;  /* 0x0000000c13007c0c */ /* 0x002fe40008f26670 */
[----:B0-----:R-:W-:-:S11]  /*0280*/  ISETP.GE.OR P0, PT, R18, UR13, P0 ;  /* 0x0000000d12007c0c */ /* 0x001fd60008706670 */
[----:B------:R-:W0:Y:S08]  /*0290*/  @!P1 LDC.64 R12, c[0x0][0x380] ;  /* 0x0000e000ff0c9b82 */ /* 0x000e300000000a00 */
[----:B------:R-:W1:Y:S01]  /*02a0*/  @!P0 LDC.64 R8, c[0x0][0x388] ;  /* 0x0000e200ff088b82 */ /* 0x000e620000000a00 */
[----:B0-----:R-:W-:-:S05]  /*02b0*/  @!P1 IMAD.WIDE.U32 R28, R6, 0x8, R12 ;  /* 0x00000008061c9825 */ /* 0x001fca00078e000c */
[----:B------:R-:W2:Y:S01]  /*02c0*/  @!P1 LDG.E.64.CONSTANT R24, desc[UR8][R28.64] ;  /* 0x000000081c189981 */ /* 0x000ea2000c1e9b00 */
[----:B-1----:R-:W-:-:S05]  /*02d0*/  @!P0 IMAD.WIDE.U32 R20, R7, 0x8, R8 ;  /* 0x0000000807148825 */ /* 0x002fca00078e0008 */
[----:B------:R-:W4:Y:S04]  /*02e0*/  @!P0 LDG.E.64.CONSTANT R26, desc[UR8][R20.64] ;  /* 0x00000008141a8981 */ /* 0x000f28000c1e9b00 */
[----:B--2---:R-:W-:Y:S04]  /*02f0*/  STS.64 [R4], R24 ;  /* 0x0000001804007388 */ /* 0x004fe80000000a00 */
[----:B----4-:R-:W-:Y:S01]  /*0300*/  STS.64 [R3], R26 ;  /* 0x0000001a03007388 */ /* 0x010fe20000000a00 */
[----:B------:R-:W-:Y:S06]  /*0310*/  BAR.SYNC.DEFER_BLOCKING 0x0 ;  /* 0x0000000000007b1d */ /* 0x000fec0000010000 */
[----:B------:R-:W-:Y:S04]  /*0320*/  LDS.64 R8, [R2] ;  /* 0x0000000002087984 */ /* 0x000fe80000000a00 */
[----:B------:R-:W0:Y:S04]  /*0330*/  LDS.128 R12, [R5] ;  /* 0x00000000050c7984 */ /* 0x000e280000000c00 */
[----:B------:R-:W1:Y:S04]  /*0340*/  LDS.64 R20, [R2+0x80] ;  /* 0x0000800002147984 */ /* 0x000e680000000a00 */
[----:B------:R-:W-:Y:S04]  /*0350*/  LDS.64 R22, [R2+0x100] ;  /* 0x0001000002167984 */ /* 0x000fe80000000a00 */
[----:B------:R-:W-:Y:S01]  /*0360*/  LDS.64 R24, [R2+0x200] ;  /* 0x0002000002187984 */ /* 0x000fe20000000a00 */
[----:B0-----:R-:W-:-:S03]  /*0370*/  DFMA R12, R12, R8, R10 ;  /* 0x000000080c0c722b */ /* 0x001fc6000000000a */
[----:B------:R-:W0:Y:S05]  /*0380*/  LDS.128 R8, [R5+0x10] ;  /* 0x0000100005087984 */ /* 0x000e2a0000000c00 */
[----:B-1----:R-:W-:Y:S01]  /*0390*/  DFMA R14, R20, R14, R12 ;  /* 0x0000000e140e722b */ /* 0x002fe2000000000c */
[----:B------:R-:W1:Y:S07]  /*03a0*/  LDS.64 R20, [R2+0x180] ;  /* 0x0001800002147984 */ /* 0x000e6e0000000a00 */
[----:B0-----:R-:W-:-:S02]  /*03b0*/  DFMA R8, R8, R22, R14 ;  /* 0x000000160808722b */ /* 0x001fc4000000000e */
[----:B------:R-:W0:Y:S04]  /*03c0*/  LDS.128 R12, [R5+0x20] ;  /* 0x00002000050c7984 */ /* 0x000e280000000c00 */
[----:B------:R-:W-:Y:S02]  /*03d0*/  LDS.64 R22, [R2+0x300] ;  /* 0x0003000002167984 */ /* 0x000fe40000000a00 */
[----:B-1----:R-:W-:Y:S02]  /*03e0*/  DFMA R10, R20, R10, R8 ;  /* 0x0000000a140a722b */ /* 0x002fe40000000008 */
[----:B------:R-:W1:Y:S06]  /*03f0*/  LDS.64 R20, [R2+0x280] ;  /* 0x0002800002147984 */ /* 0x000e6c0000000a00 */
        /* <DEDUP_REMOVED lines=17> */
[----:B------:R-:W2:Y:S02]  /*0510*/  LDS.64 R22, [R2+0x680] ;  /* 0x0006800002167984 */ /* 0x000ea40000000a00 */
[----:B-1----:R-:W-:Y:S02]  /*0520*/  DFMA R10, R20, R10, R8 ;  /* 0x0000000a140a722b */ /* 0x002fe40000000008 */
[----:B------:R-:W-:Y:S06]  /*0530*/  LDS.64 R20, [R2+0x700] ;  /* 0x0007000002147984 */ /* 0x000fec0000000a00 */
[----:B0-----:R-:W-:-:S02]  /*0540*/  DFMA R24, R12, R24, R10 ;  /* 0x000000180c18722b */ /* 0x001fc4000000000a */
[----:B------:R-:W0:Y:S04]  /*0550*/  LDS.128 R8, [R5+0x70] ;  /* 0x0000700005087984 */ /* 0x000e280000000c00 */
[----:B------:R-:W1:Y:S02]  /*0560*/  LDS.64 R12, [R2+0x780] ;  /* 0x00078000020c7984 */ /* 0x000e640000000a00 */
[----:B--2---:R-:W-:Y:S01]  /*0570*/  DFMA R14, R22, R14, R24 ;  /* 0x0000000e160e722b */ /* 0x004fe20000000018 */
[----:B------:R-:W-:-:S04]  /*0580*/  UIADD3 UR4, UPT, UPT, UR4, 0x1, URZ ;  /* 0x0000000104047890 */ /* 0x000fc8000fffe0ff */
[----:B------:R-:W-:Y:S01]  /*0590*/  UISETP.NE.AND UP0, UPT, UR4, URZ, UPT ;  /* 0x000000ff0400728c */ /* 0x000fe2000bf05270 */
[----:B------:R-:W-:Y:S01]  /*05a0*/  VIADD R17, R17, 0x10 ;  /* 0x0000001011117836 */ /* 0x000fe20000000000 */
[----:B------:R-:W-:Y:S01]  /*05b0*/  IADD3 R16, PT, PT, R16, 0x10, RZ ;  /* 0x0000001010107810 */ /* 0x000fe20007ffe0ff */
[----:B------:R-:W-:Y:S01]  /*05c0*/  VIADD R6, R6, 0x10 ;  /* 0x0000001006067836 */ /* 0x000fe20000000000 */
[----:B---3--:R-:W-:Y:S01]  /*05d0*/  LEA R7, R0, R7, 0x4 ;  /* 0x0000000700077211 */ /* 0x008fe200078e20ff */
[----:B0-----:R-:W-:-:S08]  /*05e0*/  DFMA R8, R8, R20, R14 ;  /* 0x000000140808722b */ /* 0x001fd0000000000e */
[----:B-1----:R-:W-:Y:S01]  /*05f0*/  DFMA R10, R12, R10, R8 ;  /* 0x0000000a0c0a722b */ /* 0x002fe20000000008 */
[----:B------:R-:W-:Y:S06]  /*0600*/  BAR.SYNC.DEFER_BLOCKING 0x0 ;  /* 0x0000000000007b1d */ /* 0x000fec0000010000 */
[----:B------:R-:W-:Y:S05]  /*0610*/  BRA.U UP0, `(.L_x_1) ;  /* 0xfffffffd00047547 */ /* 0x000fea000b83ffff */
.L_x_0:
[----:B------:R-:W0:Y:S02]  /*0620*/  LDCU.64 UR4, c[0x0][0x3a8] ;  /* 0x00007500ff0477ac */ /* 0x000e240008000a00 */
[----:B0-----:R-:W-:-:S04]  /*0630*/  ISETP.GE.AND P0, PT, R18, UR5, PT ;  /* 0x0000000512007c0c */ /* 0x001fc8000bf06270 */
[----:B------:R-:W-:-:S13]  /*0640*/  ISETP.GE.OR P0, PT, R19, UR4, P0 ;  /* 0x0000000413007c0c */ /* 0x000fda0008706670 */
[----:B------:R-:W-:Y:S05]  /*0650*/  @P0 EXIT ;  /* 0x000000000000094d */ /* 0x000fea0003800000 */
[----:B------:R-:W0:Y:S01]  /*0660*/  LDC.64 R2, c[0x0][0x390] ;  /* 0x0000e400ff027b82 */ /* 0x000e220000000a00 */
[----:B------:R-:W1:Y:S07]  /*0670*/  LDCU UR4, c[0x0][0x3bc] ;  /* 0x00007780ff0477ac */ /* 0x000e6e0008000800 */
[----:B------:R-:W2:Y:S01]  /*0680*/  LDC.64 R6, c[0x0][0x398] ;  /* 0x0000e600ff067b82 */ /* 0x000ea20000000a00 */
[----:B-1----:R-:W-:Y:S01]  /*0690*/  IMAD R19, R19, UR4, R18 ;  /* 0x0000000413137c24 */ /* 0x002fe2000f8e0212 */
[----:B------:R-:W1:Y:S03]  /*06a0*/  LDCU.64 UR4, c[0x0][0x3a0] ;  /* 0x00007400ff0477ac */ /* 0x000e660008000a00 */
[----:B0-----:R-:W-:-:S05]  /*06b0*/  IMAD.WIDE R2, R19, 0x8, R2 ;  /* 0x0000000813027825 */ /* 0x001fca00078e0202 */
[----:B------:R-:W1:Y:S02]  /*06c0*/  LDG.E.64 R4, desc[UR8][R2.64] ;  /* 0x0000000802047981 */ /* 0x000e64000c1e1b00 */
[----:B-1----:R-:W-:-:S08]  /*06d0*/  DMUL R4, R4, UR4 ;  /* 0x0000000404047c28 */ /* 0x002fd00008000000 */
[----:B--2---:R-:W-:-:S07]  /*06e0*/  DFMA R4, R10, R6, R4 ;  /* 0x000000060a04722b */ /* 0x004fce0000000004 */
[----:B------:R-:W-:Y:S01]  /*06f0*/  STG.E.64 desc[UR8][R2.64], R4 ;  /* 0x0000000402007986 */ /* 0x000fe2000c101b08 */
[----:B------:R-:W-:Y:S05]  /*0700*/  EXIT ;  /* 0x000000000000794d */ /* 0x000fea0003800000 */
.L_x_2:
[----:B------:R-:W-:-:S00]  /*0710*/  BRA `(.L_x_2) ;  /* 0xfffffffc00fc7947 */ /* 0x000fc0000383ffff */
[----:B------:R-:W-:-:S00]  /*0720*/  NOP ;  /* 0x0000000000007918 */ /* 0x000fc00000000000 */
        /* <DEDUP_REMOVED lines=13> */
.L_x_3:


//--------------------- .nv.shared.gemm_f64       --------------------------
	.section	.nv.shared.gemm_f64,"aw",@nobits
	.sectionflags	@""
	.align	8
.nv.shared.gemm_f64:
	.zero		5120


//--------------------- .nv.shared.reserved.0     --------------------------
	.section	.nv.shared.reserved.0,"aw",@nobits
	.weak		__nv_reservedSMEM_offset_0_alias
	.size		__nv_reservedSMEM_offset_0_alias, 0, 64
	.other		__nv_reservedSMEM_offset_0_alias,@"STO_CUDA_RESERVED_SHARED STV_DEFAULT"
__nv_reservedSMEM_offset_0_alias:
	.zero		0
	.zero		64


//--------------------- .nv.constant0.gemm_f64    --------------------------
	.section	.nv.constant0.gemm_f64,"a",@progbits
	.sectionflags	@""
	.align	4
.nv.constant0.gemm_f64:
	.zero		960


//--------------------- SYMBOLS --------------------------

	.type		.nv.reservedSmem.offset0,@object
	.size		.nv.reservedSmem.offset0,0x4
	.type		.nv.reservedSmem.cap,@object
	.size		.nv.reservedSmem.cap,0x4
